//
// Generated by NVIDIA NVVM Compiler
//
// Compiler Build ID: CL-36424714
// Cuda compilation tools, release 13.0, V13.0.88
// Based on NVVM 20.0.0
//

.version 9.0
.target sm_100
.address_size 64

	// .globl	_Z11findClosestPfS_PiS0_iii
.extern .shared .align 16 .b8 sdata[];

.visible .entry _Z11findClosestPfS_PiS0_iii(
	.param .u64 .ptr .align 1 _Z11findClosestPfS_PiS0_iii_param_0,
	.param .u64 .ptr .align 1 _Z11findClosestPfS_PiS0_iii_param_1,
	.param .u64 .ptr .align 1 _Z11findClosestPfS_PiS0_iii_param_2,
	.param .u64 .ptr .align 1 _Z11findClosestPfS_PiS0_iii_param_3,
	.param .u32 _Z11findClosestPfS_PiS0_iii_param_4,
	.param .u32 _Z11findClosestPfS_PiS0_iii_param_5,
	.param .u32 _Z11findClosestPfS_PiS0_iii_param_6
)
{
	.reg .pred 	%p<20>;
	.reg .b32 	%r<80>;
	.reg .b32 	%f<96>;
	.reg .b64 	%rd<42>;

	ld.param.u64 	%rd10, [_Z11findClosestPfS_PiS0_iii_param_0];
	ld.param.u64 	%rd11, [_Z11findClosestPfS_PiS0_iii_param_1];
	ld.param.u64 	%rd8, [_Z11findClosestPfS_PiS0_iii_param_2];
	ld.param.u64 	%rd9, [_Z11findClosestPfS_PiS0_iii_param_3];
	ld.param.u32 	%r41, [_Z11findClosestPfS_PiS0_iii_param_4];
	ld.param.u32 	%r39, [_Z11findClosestPfS_PiS0_iii_param_5];
	ld.param.u32 	%r40, [_Z11findClosestPfS_PiS0_iii_param_6];
	cvta.to.global.u64 	%rd1, %rd11;
	cvta.to.global.u64 	%rd2, %rd10;
	mov.u32 	%r42, %ctaid.x;
	mov.u32 	%r43, %ntid.x;
	mov.u32 	%r44, %tid.x;
	mad.lo.s32 	%r1, %r42, %r43, %r44;
	setp.ge.s32 	%p1, %r1, %r41;
	@%p1 bra 	$L__BB0_24;
	cvta.to.global.u64 	%rd12, %rd8;
	cvta.to.global.u64 	%rd13, %rd9;
	mul.wide.s32 	%rd14, %r1, 4;
	add.s64 	%rd3, %rd12, %rd14;
	ld.global.u32 	%r2, [%rd3];
	add.s64 	%rd4, %rd13, %rd14;
	mov.b32 	%r46, 0;
	st.global.u32 	[%rd4], %r46;
	setp.lt.s32 	%p2, %r39, 1;
	@%p2 bra 	$L__BB0_22;
	setp.lt.s32 	%p3, %r40, 1;
	mul.lo.s32 	%r3, %r40, %r1;
	@%p3 bra 	$L__BB0_16;
	and.b32  	%r4, %r40, 7;
	and.b32  	%r5, %r40, 3;
	and.b32  	%r6, %r40, 2147483640;
	and.b32  	%r7, %r40, 1;
	neg.s32 	%r8, %r6;
	mov.f32 	%f84, 0f7F7FFFFF;
	mov.b32 	%r64, 0;
$L__BB0_4:
	setp.lt.u32 	%p10, %r40, 8;
	mul.lo.s32 	%r11, %r64, %r40;
	mov.f32 	%f92, 0f00000000;
	mov.b32 	%r69, 0;
	@%p10 bra 	$L__BB0_7;
	mul.wide.u32 	%rd15, %r11, 4;
	add.s64 	%rd16, %rd1, %rd15;
	add.s64 	%rd41, %rd16, 16;
	mov.f32 	%f92, 0f00000000;
	mov.u32 	%r66, %r3;
	mov.u32 	%r67, %r8;
$L__BB0_6:
	.pragma "nounroll";
	mul.wide.s32 	%rd17, %r66, 4;
	add.s64 	%rd18, %rd2, %rd17;
	ld.global.f32 	%f26, [%rd18];
	ld.global.f32 	%f27, [%rd41+-16];
	sub.f32 	%f28, %f26, %f27;
	fma.rn.f32 	%f29, %f28, %f28, %f92;
	ld.global.f32 	%f30, [%rd18+4];
	ld.global.f32 	%f31, [%rd41+-12];
	sub.f32 	%f32, %f30, %f31;
	fma.rn.f32 	%f33, %f32, %f32, %f29;
	ld.global.f32 	%f34, [%rd18+8];
	ld.global.f32 	%f35, [%rd41+-8];
	sub.f32 	%f36, %f34, %f35;
	fma.rn.f32 	%f37, %f36, %f36, %f33;
	ld.global.f32 	%f38, [%rd18+12];
	ld.global.f32 	%f39, [%rd41+-4];
	sub.f32 	%f40, %f38, %f39;
	fma.rn.f32 	%f41, %f40, %f40, %f37;
	ld.global.f32 	%f42, [%rd18+16];
	ld.global.f32 	%f43, [%rd41];
	sub.f32 	%f44, %f42, %f43;
	fma.rn.f32 	%f45, %f44, %f44, %f41;
	ld.global.f32 	%f46, [%rd18+20];
	ld.global.f32 	%f47, [%rd41+4];
	sub.f32 	%f48, %f46, %f47;
	fma.rn.f32 	%f49, %f48, %f48, %f45;
	ld.global.f32 	%f50, [%rd18+24];
	ld.global.f32 	%f51, [%rd41+8];
	sub.f32 	%f52, %f50, %f51;
	fma.rn.f32 	%f53, %f52, %f52, %f49;
	ld.global.f32 	%f54, [%rd18+28];
	ld.global.f32 	%f55, [%rd41+12];
	sub.f32 	%f56, %f54, %f55;
	fma.rn.f32 	%f92, %f56, %f56, %f53;
	add.s32 	%r67, %r67, 8;
	add.s32 	%r66, %r66, 8;
	add.s64 	%rd41, %rd41, 32;
	setp.ne.s32 	%p11, %r67, 0;
	mov.u32 	%r69, %r6;
	@%p11 bra 	$L__BB0_6;
$L__BB0_7:
	setp.eq.s32 	%p12, %r4, 0;
	@%p12 bra 	$L__BB0_15;
	add.s32 	%r56, %r4, -1;
	setp.lt.u32 	%p13, %r56, 3;
	@%p13 bra 	$L__BB0_10;
	add.s32 	%r57, %r69, %r3;
	mul.wide.s32 	%rd19, %r57, 4;
	add.s64 	%rd20, %rd2, %rd19;
	ld.global.f32 	%f58, [%rd20];
	add.s32 	%r58, %r69, %r11;
	mul.wide.u32 	%rd21, %r58, 4;
	add.s64 	%rd22, %rd1, %rd21;
	ld.global.f32 	%f59, [%rd22];
	sub.f32 	%f60, %f58, %f59;
	fma.rn.f32 	%f61, %f60, %f60, %f92;
	ld.global.f32 	%f62, [%rd20+4];
	cvt.u64.u32 	%rd23, %r11;
	cvt.u64.u32 	%rd24, %r69;
	add.s64 	%rd25, %rd24, %rd23;
	shl.b64 	%rd26, %rd25, 2;
	add.s64 	%rd27, %rd1, %rd26;
	ld.global.f32 	%f63, [%rd27+4];
	sub.f32 	%f64, %f62, %f63;
	fma.rn.f32 	%f65, %f64, %f64, %f61;
	ld.global.f32 	%f66, [%rd20+8];
	ld.global.f32 	%f67, [%rd27+8];
	sub.f32 	%f68, %f66, %f67;
	fma.rn.f32 	%f69, %f68, %f68, %f65;
	ld.global.f32 	%f70, [%rd20+12];
	ld.global.f32 	%f71, [%rd27+12];
	sub.f32 	%f72, %f70, %f71;
	fma.rn.f32 	%f92, %f72, %f72, %f69;
	add.s32 	%r69, %r69, 4;
$L__BB0_10:
	setp.eq.s32 	%p14, %r5, 0;
	@%p14 bra 	$L__BB0_15;
	setp.eq.s32 	%p15, %r5, 1;
	@%p15 bra 	$L__BB0_13;
	add.s32 	%r59, %r69, %r3;
	mul.wide.s32 	%rd28, %r59, 4;
	add.s64 	%rd29, %rd2, %rd28;
	ld.global.f32 	%f74, [%rd29];
	add.s32 	%r60, %r69, %r11;
	mul.wide.u32 	%rd30, %r60, 4;
	add.s64 	%rd31, %rd1, %rd30;
	ld.global.f32 	%f75, [%rd31];
	sub.f32 	%f76, %f74, %f75;
	fma.rn.f32 	%f77, %f76, %f76, %f92;
	ld.global.f32 	%f78, [%rd29+4];
	cvt.u64.u32 	%rd32, %r11;
	cvt.u64.u32 	%rd33, %r69;
	add.s64 	%rd34, %rd33, %rd32;
	shl.b64 	%rd35, %rd34, 2;
	add.s64 	%rd36, %rd1, %rd35;
	ld.global.f32 	%f79, [%rd36+4];
	sub.f32 	%f80, %f78, %f79;
	fma.rn.f32 	%f92, %f80, %f80, %f77;
	add.s32 	%r69, %r69, 2;
$L__BB0_13:
	setp.eq.s32 	%p16, %r7, 0;
	@%p16 bra 	$L__BB0_15;
	add.s32 	%r61, %r69, %r3;
	mul.wide.s32 	%rd37, %r61, 4;
	add.s64 	%rd38, %rd2, %rd37;
	ld.global.f32 	%f81, [%rd38];
	add.s32 	%r62, %r69, %r11;
	mul.wide.u32 	%rd39, %r62, 4;
	add.s64 	%rd40, %rd1, %rd39;
	ld.global.f32 	%f82, [%rd40];
	sub.f32 	%f83, %f81, %f82;
	fma.rn.f32 	%f92, %f83, %f83, %f92;
$L__BB0_15:
	setp.lt.f32 	%p17, %f92, %f84;
	selp.b32 	%r79, %r64, %r79, %p17;
	selp.f32 	%f84, %f92, %f84, %p17;
	add.s32 	%r64, %r64, 1;
	setp.eq.s32 	%p18, %r64, %r39;
	@%p18 bra 	$L__BB0_22;
	bra.uni 	$L__BB0_4;
$L__BB0_16:
	and.b32  	%r23, %r39, 3;
	setp.lt.u32 	%p4, %r39, 4;
	mov.f32 	%f94, 0f7F7FFFFF;
	mov.b32 	%r76, 0;
	@%p4 bra 	$L__BB0_19;
	and.b32  	%r76, %r39, 2147483644;
	mov.f32 	%f94, 0f7F7FFFFF;
	mov.b32 	%r71, 0;
$L__BB0_18:
	setp.gt.f32 	%p5, %f94, 0f00000000;
	selp.b32 	%r79, %r71, %r79, %p5;
	selp.f32 	%f94, 0f00000000, %f94, %p5;
	add.s32 	%r71, %r71, 4;
	setp.ne.s32 	%p6, %r71, %r76;
	@%p6 bra 	$L__BB0_18;
$L__BB0_19:
	setp.eq.s32 	%p7, %r23, 0;
	@%p7 bra 	$L__BB0_22;
	mov.b32 	%r78, 0;
$L__BB0_21:
	.pragma "nounroll";
	setp.gt.f32 	%p8, %f94, 0f00000000;
	selp.b32 	%r79, %r76, %r79, %p8;
	selp.f32 	%f94, 0f00000000, %f94, %p8;
	add.s32 	%r76, %r76, 1;
	add.s32 	%r78, %r78, 1;
	setp.ne.s32 	%p9, %r78, %r23;
	@%p9 bra 	$L__BB0_21;
$L__BB0_22:
	st.global.u32 	[%rd3], %r79;
	setp.eq.s32 	%p19, %r2, %r79;
	@%p19 bra 	$L__BB0_24;
	mov.b32 	%r63, 1;
	st.global.u32 	[%rd4], %r63;
$L__BB0_24:
	ret;

}
	// .globl	_Z9findDeltaPiiS_
.visible .entry _Z9findDeltaPiiS_(
	.param .u64 .ptr .align 1 _Z9findDeltaPiiS__param_0,
	.param .u32 _Z9findDeltaPiiS__param_1,
	.param .u64 .ptr .align 1 _Z9findDeltaPiiS__param_2
)
{
	.reg .pred 	%p<5>;
	.reg .b32 	%r<23>;
	.reg .b64 	%rd<11>;

	ld.param.u64 	%rd2, [_Z9findDeltaPiiS__param_0];
	ld.param.u64 	%rd1, [_Z9findDeltaPiiS__param_2];
	cvta.to.global.u64 	%rd3, %rd2;
	mov.u32 	%r1, %tid.x;
	mov.u32 	%r2, %ctaid.x;
	mov.u32 	%r22, %ntid.x;
	mul.lo.s32 	%r7, %r22, %r2;
	shl.b32 	%r8, %r7, 1;
	add.s32 	%r9, %r8, %r1;
	mul.wide.u32 	%rd4, %r9, 4;
	add.s64 	%rd5, %rd3, %rd4;
	ld.global.u32 	%r10, [%rd5];
	add.s32 	%r11, %r9, %r22;
	mul.wide.u32 	%rd6, %r11, 4;
	add.s64 	%rd7, %rd3, %rd6;
	ld.global.u32 	%r12, [%rd7];
	add.s32 	%r13, %r12, %r10;
	shl.b32 	%r14, %r1, 2;
	mov.u32 	%r15, sdata;
	add.s32 	%r4, %r15, %r14;
	st.shared.u32 	[%r4], %r13;
	bar.sync 	0;
	setp.lt.u32 	%p1, %r22, 2;
	@%p1 bra 	$L__BB1_4;
$L__BB1_1:
	shr.u32 	%r6, %r22, 1;
	setp.ge.u32 	%p2, %r1, %r6;
	@%p2 bra 	$L__BB1_3;
	shl.b32 	%r16, %r6, 2;
	add.s32 	%r17, %r4, %r16;
	ld.shared.u32 	%r18, [%r17];
	ld.shared.u32 	%r19, [%r4];
	add.s32 	%r20, %r19, %r18;
	st.shared.u32 	[%r4], %r20;
$L__BB1_3:
	bar.sync 	0;
	setp.gt.u32 	%p3, %r22, 3;
	mov.u32 	%r22, %r6;
	@%p3 bra 	$L__BB1_1;
$L__BB1_4:
	setp.ne.s32 	%p4, %r1, 0;
	@%p4 bra 	$L__BB1_6;
	ld.shared.u32 	%r21, [sdata];
	cvta.to.global.u64 	%rd8, %rd1;
	mul.wide.u32 	%rd9, %r2, 4;
	add.s64 	%rd10, %rd8, %rd9;
	st.global.u32 	[%rd10], %r21;
$L__BB1_6:
	ret;

}


// ===== COMPILED SASS (sm_100) =====

	.target	sm_100

	.elftype	@"ET_EXEC"


//--------------------- .note.nv.tkinfo           --------------------------
	.section	.note.nv.tkinfo,"",@"SHT_NOTE"
	.sectionflags	@"SHF_NOTE_NV_TKINFO"
	.tkinfo
        /*0018*/ 	.word	0x00000002
        /*0030*/ 	.string	""
        /*0030*/ 	.string	"ptxas"
        /*0030*/ 	.string	"Cuda compilation tools, release 13.0, V13.0.88"
        /*0030*/ 	.string	"Build cuda_13.0.r13.0/compiler.36424714_0"
        /*0030*/ 	.string	"-arch sm_100 -m 64 "



//--------------------- .note.nv.cuinfo           --------------------------
	.section	.note.nv.cuinfo,"",@"SHT_NOTE"
	.sectionflags	@"SHF_NOTE_NV_CUINFO"
        /*0018*/ 	.short	0x0002
        /*001a*/ 	.short	0x0064
        /*001c*/ 	.short	0x0082
	.zero		2


//--------------------- .nv.info                  --------------------------
	.section	.nv.info,"",@"SHT_CUDA_INFO"
	.align	4


	//----- nvinfo : EIATTR_REGCOUNT
	.align		4
        /*0000*/ 	.byte	0x04, 0x2f
        /*0002*/ 	.short	(.L_1 - .L_0)
	.align		4
.L_0:
        /*0004*/ 	.word	index@(_Z11findClosestPfS_PiS0_iii)
        /*0008*/ 	.word	0x00000020


	//----- nvinfo : EIATTR_FRAME_SIZE
	.align		4
.L_1:
        /*000c*/ 	.byte	0x04, 0x11
        /*000e*/ 	.short	(.L_3 - .L_2)
	.align		4
.L_2:
        /*0010*/ 	.word	index@(_Z11findClosestPfS_PiS0_iii)
        /*0014*/ 	.word	0x00000000


	//----- nvinfo : EIATTR_REGCOUNT
	.align		4
.L_3:
        /*0018*/ 	.byte	0x04, 0x2f
        /*001a*/ 	.short	(.L_5 - .L_4)
	.align		4
.L_4:
        /*001c*/ 	.word	index@(_Z9findDeltaPiiS_)
        /*0020*/ 	.word	0x0000000e


	//----- nvinfo : EIATTR_FRAME_SIZE
	.align		4
.L_5:
        /*0024*/ 	.byte	0x04, 0x11
        /*0026*/ 	.short	(.L_7 - .L_6)
	.align		4
.L_6:
        /*0028*/ 	.word	index@(_Z9findDeltaPiiS_)
        /*002c*/ 	.word	0x00000000


	//----- nvinfo : EIATTR_MIN_STACK_SIZE
	.align		4
.L_7:
        /*0030*/ 	.byte	0x04, 0x12
        /*0032*/ 	.short	(.L_9 - .L_8)
	.align		4
.L_8:
        /*0034*/ 	.word	index@(_Z9findDeltaPiiS_)
        /*0038*/ 	.word	0x00000000


	//----- nvinfo : EIATTR_MIN_STACK_SIZE
	.align		4
.L_9:
        /*003c*/ 	.byte	0x04, 0x12
        /*003e*/ 	.short	(.L_11 - .L_10)
	.align		4
.L_10:
        /*0040*/ 	.word	index@(_Z11findClosestPfS_PiS0_iii)
        /*0044*/ 	.word	0x00000000
.L_11:


//--------------------- .nv.compat                --------------------------
	.section	.nv.compat,"",@"SHT_CUDA_COMPAT_INFO"
	.align	4
        /*0000*/ 	.byte	0x02, 0x09, 0x00, 0x00, 0x02, 0x02, 0x01, 0x00, 0x02, 0x05, 0x05, 0x00, 0x03, 0x07, 0x01, 0x01
        /*0010*/ 	.byte	0x02, 0x03, 0x00, 0x00, 0x02, 0x06, 0x01, 0x00, 0x04, 0x0b, 0x08, 0x00, 0x09, 0x00, 0x00, 0x00
        /*0020*/ 	.byte	0x00, 0x00, 0x00, 0x00


//--------------------- .nv.info._Z9findDeltaPiiS_ --------------------------
	.section	.nv.info._Z9findDeltaPiiS_,"",@"SHT_CUDA_INFO"
	.sectionflags	@""
	.align	4


	//----- nvinfo : EIATTR_CUDA_API_VERSION
	.align		4
        /*0000*/ 	.byte	0x04, 0x37
        /*0002*/ 	.short	(.L_13 - .L_12)
.L_12:
        /*0004*/ 	.word	0x00000082


	//----- nvinfo : EIATTR_KPARAM_INFO
	.align		4
.L_13:
        /*0008*/ 	.byte	0x04, 0x17
        /*000a*/ 	.short	(.L_15 - .L_14)
.L_14:
        /*000c*/ 	.word	0x00000000
        /*0010*/ 	.short	0x0002
        /*0012*/ 	.short	0x0010
        /*0014*/ 	.byte	0x00, 0xf5, 0x21, 0x00


	//----- nvinfo : EIATTR_KPARAM_INFO
	.align		4
.L_15:
        /*0018*/ 	.byte	0x04, 0x17
        /*001a*/ 	.short	(.L_17 - .L_16)
.L_16:
        /*001c*/ 	.word	0x00000000
        /*0020*/ 	.short	0x0001
        /*0022*/ 	.short	0x0008
        /*0024*/ 	.byte	0x00, 0xf0, 0x11, 0x00


	//----- nvinfo : EIATTR_KPARAM_INFO
	.align		4
.L_17:
        /*0028*/ 	.byte	0x04, 0x17
        /*002a*/ 	.short	(.L_19 - .L_18)
.L_18:
        /*002c*/ 	.word	0x00000000
        /*0030*/ 	.short	0x0000
        /*0032*/ 	.short	0x0000
        /*0034*/ 	.byte	0x00, 0xf5, 0x21, 0x00


	//----- nvinfo : EIATTR_SPARSE_MMA_MASK
	.align		4
.L_19:
        /*0038*/ 	.byte	0x03, 0x50
        /*003a*/ 	.short	0x0000


	//----- nvinfo : EIATTR_MAXREG_COUNT
	.align		4
        /*003c*/ 	.byte	0x03, 0x1b
        /*003e*/ 	.short	0x00ff


	//----- nvinfo : EIATTR_NUM_BARRIERS
	.align		4
        /*0040*/ 	.byte	0x02, 0x4c
        /*0042*/ 	.byte	0x01
	.zero		1


	//----- nvinfo : EIATTR_MERCURY_ISA_VERSION
	.align		4
        /*0044*/ 	.byte	0x03, 0x5f
        /*0046*/ 	.short	0x0101


	//----- nvinfo : EIATTR_VRC_CTA_INIT_COUNT
	.align		4
        /*0048*/ 	.byte	0x02, 0x4a
	.zero		1
	.zero		1


	//----- nvinfo : EIATTR_EXIT_INSTR_OFFSETS
	.align		4
        /*004c*/ 	.byte	0x04, 0x1c
        /*004e*/ 	.short	(.L_21 - .L_20)


	//   ....[0]....
.L_20:
        /*0050*/ 	.word	0x00000230


	//   ....[1]....
        /*0054*/ 	.word	0x000002b0


	//----- nvinfo : EIATTR_CBANK_PARAM_SIZE
	.align		4
.L_21:
        /*0058*/ 	.byte	0x03, 0x19
        /*005a*/ 	.short	0x0018


	//----- nvinfo : EIATTR_PARAM_CBANK
	.align		4
        /*005c*/ 	.byte	0x04, 0x0a
        /*005e*/ 	.short	(.L_23 - .L_22)
	.align		4
.L_22:
        /*0060*/ 	.word	index@(.nv.constant0._Z9findDeltaPiiS_)
        /*0064*/ 	.short	0x0380
        /*0066*/ 	.short	0x0018


	//----- nvinfo : EIATTR_SW_WAR
	.align		4
.L_23:
        /*0068*/ 	.byte	0x04, 0x36
        /*006a*/ 	.short	(.L_25 - .L_24)
.L_24:
        /*006c*/ 	.word	0x00000008
.L_25:


//--------------------- .nv.info._Z11findClosestPfS_PiS0_iii --------------------------
	.section	.nv.info._Z11findClosestPfS_PiS0_iii,"",@"SHT_CUDA_INFO"
	.sectionflags	@""
	.align	4


	//----- nvinfo : EIATTR_CUDA_API_VERSION
	.align		4
        /*0000*/ 	.byte	0x04, 0x37
        /*0002*/ 	.short	(.L_27 - .L_26)
.L_26:
        /*0004*/ 	.word	0x00000082


	//----- nvinfo : EIATTR_KPARAM_INFO
	.align		4
.L_27:
        /*0008*/ 	.byte	0x04, 0x17
        /*000a*/ 	.short	(.L_29 - .L_28)
.L_28:
        /*000c*/ 	.word	0x00000000
        /*0010*/ 	.short	0x0006
        /*0012*/ 	.short	0x0028
        /*0014*/ 	.byte	0x00, 0xf0, 0x11, 0x00


	//----- nvinfo : EIATTR_KPARAM_INFO
	.align		4
.L_29:
        /*0018*/ 	.byte	0x04, 0x17
        /*001a*/ 	.short	(.L_31 - .L_30)
.L_30:
        /*001c*/ 	.word	0x00000000
        /*0020*/ 	.short	0x0005
        /*0022*/ 	.short	0x0024
        /*0024*/ 	.byte	0x00, 0xf0, 0x11, 0x00


	//----- nvinfo : EIATTR_KPARAM_INFO
	.align		4
.L_31:
        /*0028*/ 	.byte	0x04, 0x17
        /*002a*/ 	.short	(.L_33 - .L_32)
.L_32:
        /*002c*/ 	.word	0x00000000
        /*0030*/ 	.short	0x0004
        /*0032*/ 	.short	0x0020
        /*0034*/ 	.byte	0x00, 0xf0, 0x11, 0x00


	//----- nvinfo : EIATTR_KPARAM_INFO
	.align		4
.L_33:
        /*0038*/ 	.byte	0x04, 0x17
        /*003a*/ 	.short	(.L_35 - .L_34)
.L_34:
        /*003c*/ 	.word	0x00000000
        /*0040*/ 	.short	0x0003
        /*0042*/ 	.short	0x0018
        /*0044*/ 	.byte	0x00, 0xf5, 0x21, 0x00


	//----- nvinfo : EIATTR_KPARAM_INFO
	.align		4
.L_35:
        /*0048*/ 	.byte	0x04, 0x17
        /*004a*/ 	.short	(.L_37 - .L_36)
.L_36:
        /*004c*/ 	.word	0x00000000
        /*0050*/ 	.short	0x0002
        /*0052*/ 	.short	0x0010
        /*0054*/ 	.byte	0x00, 0xf5, 0x21, 0x00


	//----- nvinfo : EIATTR_KPARAM_INFO
	.align		4
.L_37:
        /*0058*/ 	.byte	0x04, 0x17
        /*005a*/ 	.short	(.L_39 - .L_38)
.L_38:
        /*005c*/ 	.word	0x00000000
        /*0060*/ 	.short	0x0001
        /*0062*/ 	.short	0x0008
        /*0064*/ 	.byte	0x00, 0xf5, 0x21, 0x00


	//----- nvinfo : EIATTR_KPARAM_INFO
	.align		4
.L_39:
        /*0068*/ 	.byte	0x04, 0x17
        /*006a*/ 	.short	(.L_41 - .L_40)
.L_40:
        /*006c*/ 	.word	0x00000000
        /*0070*/ 	.short	0x0000
        /*0072*/ 	.short	0x0000
        /*0074*/ 	.byte	0x00, 0xf5, 0x21, 0x00


	//----- nvinfo : EIATTR_SPARSE_MMA_MASK
	.align		4
.L_41:
        /*0078*/ 	.byte	0x03, 0x50
        /*007a*/ 	.short	0x0000


	//----- nvinfo : EIATTR_MAXREG_COUNT
	.align		4
        /*007c*/ 	.byte	0x03, 0x1b
        /*007e*/ 	.short	0x00ff


	//----- nvinfo : EIATTR_MERCURY_ISA_VERSION
	.align		4
        /*0080*/ 	.byte	0x03, 0x5f
        /*0082*/ 	.short	0x0101


	//----- nvinfo : EIATTR_VRC_CTA_INIT_COUNT
	.align		4
        /*0084*/ 	.byte	0x02, 0x4a
	.zero		1
	.zero		1


	//----- nvinfo : EIATTR_EXIT_INSTR_OFFSETS
	.align		4
        /*0088*/ 	.byte	0x04, 0x1c
        /*008a*/ 	.short	(.L_43 - .L_42)


	//   ....[0]....
.L_42:
        /*008c*/ 	.word	0x00000070


	//   ....[1]....
        /*0090*/ 	.word	0x00000de0


	//   ....[2]....
        /*0094*/ 	.word	0x00000e10


	//----- nvinfo : EIATTR_CBANK_PARAM_SIZE
	.align		4
.L_43:
        /*0098*/ 	.byte	0x03, 0x19
        /*009a*/ 	.short	0x002c


	//----- nvinfo : EIATTR_PARAM_CBANK
	.align		4
        /*009c*/ 	.byte	0x04, 0x0a
        /*009e*/ 	.short	(.L_45 - .L_44)
	.align		4
.L_44:
        /*00a0*/ 	.word	index@(.nv.constant0._Z11findClosestPfS_PiS0_iii)
        /*00a4*/ 	.short	0x0380
        /*00a6*/ 	.short	0x002c


	//----- nvinfo : EIATTR_SW_WAR
	.align		4
.L_45:
        /*00a8*/ 	.byte	0x04, 0x36
        /*00aa*/ 	.short	(.L_47 - .L_46)
.L_46:
        /*00ac*/ 	.word	0x00000008
.L_47:


//--------------------- .nv.callgraph             --------------------------
	.section	.nv.callgraph,"",@"SHT_CUDA_CALLGRAPH"
	.align	4
	.sectionentsize	8
	.align		4
        /*0000*/ 	.word	0x00000000
	.align		4
        /*0004*/ 	.word	0xffffffff
	.align		4
        /*0008*/ 	.word	0x00000000
	.align		4
        /*000c*/ 	.word	0xfffffffe
	.align		4
        /*0010*/ 	.word	0x00000000
	.align		4
        /*0014*/ 	.word	0xfffffffd
	.align		4
        /*0018*/ 	.word	0x00000000
	.align		4
        /*001c*/ 	.word	0xfffffffc


//--------------------- .text._Z9findDeltaPiiS_   --------------------------
	.section	.text._Z9findDeltaPiiS_,"ax",@progbits
	.align	128
        .global         _Z9findDeltaPiiS_
        .type           _Z9findDeltaPiiS_,@function
        .size           _Z9findDeltaPiiS_,(.L_x_17 - _Z9findDeltaPiiS_)
        .other          _Z9findDeltaPiiS_,@"STO_CUDA_ENTRY STV_DEFAULT"
_Z9findDeltaPiiS_:
.text._Z9findDeltaPiiS_:
[----:B------:R-:W-:Y:S01]  /*0000*/  LDC R1, c[0x0][0x37c] ;  /* 0x0000df00ff017b82 */ /* 0x000fe20000000800 */
[----:B------:R-:W0:Y:S01]  /*0010*/  S2R R11, SR_CTAID.X ;  /* 0x00000000000b7919 */ /* 0x000e220000002500 */
[----:B------:R-:W0:Y:S06]  /*0020*/  LDCU UR8, c[0x0][0x360] ;  /* 0x00006c00ff0877ac */ /* 0x000e2c0008000800 */
[----:B------:R-:W1:Y:S01]  /*0030*/  LDC.64 R4, c[0x0][0x380] ;  /* 0x0000e000ff047b82 */ /* 0x000e620000000a00 */
[----:B------:R-:W2:Y:S01]  /*0040*/  S2R R9, SR_TID.X ;  /* 0x0000000000097919 */ /* 0x000ea20000002100 */
[----:B------:R-:W3:Y:S01]  /*0050*/  LDCU.64 UR6, c[0x0][0x358] ;  /* 0x00006b00ff0677ac */ /* 0x000ee20008000a00 */
[----:B0-----:R-:W-:-:S04]  /*0060*/  IMAD R0, R11, UR8, RZ ;  /* 0x000000080b007c24 */ /* 0x001fc8000f8e02ff */
[----:B--2---:R-:W-:-:S05]  /*0070*/  IMAD R3, R0, 0x2, R9 ;  /* 0x0000000200037824 */ /* 0x004fca00078e0209 */
[C---:B------:R-:W-:Y:S01]  /*0080*/  IADD3 R7, PT, PT, R3.reuse, UR8, RZ ;  /* 0x0000000803077c10 */ /* 0x040fe2000fffe0ff */
[----:B-1----:R-:W-:-:S04]  /*0090*/  IMAD.WIDE.U32 R2, R3, 0x4, R4 ;  /* 0x0000000403027825 */ /* 0x002fc800078e0004 */
[----:B------:R-:W-:Y:S02]  /*00a0*/  IMAD.WIDE.U32 R4, R7, 0x4, R4 ;  /* 0x0000000407047825 */ /* 0x000fe400078e0004 */
[----:B---3--:R-:W2:Y:S04]  /*00b0*/  LDG.E R2, desc[UR6][R2.64] ;  /* 0x0000000602027981 */ /* 0x008ea8000c1e1900 */
[----:B------:R-:W2:Y:S01]  /*00c0*/  LDG.E R5, desc[UR6][R4.64] ;  /* 0x0000000604057981 */ /* 0x000ea2000c1e1900 */
[----:B------:R-:W0:Y:S01]  /*00d0*/  S2UR UR5, SR_CgaCtaId ;  /* 0x00000000000579c3 */ /* 0x000e220000008800 */
[----:B------:R-:W-:Y:S01]  /*00e0*/  UMOV UR4, 0x400 ;  /* 0x0000040000047882 */ /* 0x000fe20000000000 */
[----:B------:R-:W-:Y:S01]  /*00f0*/  UISETP.GE.U32.AND UP0, UPT, UR8, 0x2, UPT ;  /* 0x000000020800788c */ /* 0x000fe2000bf06070 */
[----:B------:R-:W-:Y:S01]  /*0100*/  ISETP.NE.AND P0, PT, R9, RZ, PT ;  /* 0x000000ff0900720c */ /* 0x000fe20003f05270 */
[----:B0-----:R-:W-:-:S06]  /*0110*/  ULEA UR4, UR5, UR4, 0x18 ;  /* 0x0000000405047291 */ /* 0x001fcc000f8ec0ff */
[----:B------:R-:W-:Y:S01]  /*0120*/  LEA R7, R9, UR4, 0x2 ;  /* 0x0000000409077c11 */ /* 0x000fe2000f8e10ff */
[----:B--2---:R-:W-:-:S05]  /*0130*/  IMAD.IADD R0, R2, 0x1, R5 ;  /* 0x0000000102007824 */ /* 0x004fca00078e0205 */
[----:B------:R0:W-:Y:S01]  /*0140*/  STS [R7], R0 ;  /* 0x0000000007007388 */ /* 0x0001e20000000800 */
[----:B------:R-:W-:Y:S06]  /*0150*/  BAR.SYNC.DEFER_BLOCKING 0x0 ;  /* 0x0000000000007b1d */ /* 0x000fec0000010000 */
[----:B------:R-:W-:Y:S05]  /*0160*/  BRA.U !UP0, `(.L_x_0) ;  /* 0x0000000108307547 */ /* 0x000fea000b800000 */
[----:B0-----:R-:W-:-:S07]  /*0170*/  MOV R0, UR8 ;  /* 0x0000000800007c02 */ /* 0x001fce0008000f00 */
.L_x_1:
[----:B------:R-:W-:-:S04]  /*0180*/  SHF.R.U32.HI R6, RZ, 0x1, R0 ;  /* 0x00000001ff067819 */ /* 0x000fc80000011600 */
[----:B------:R-:W-:-:S13]  /*0190*/  ISETP.GE.U32.AND P1, PT, R9, R6, PT ;  /* 0x000000060900720c */ /* 0x000fda0003f26070 */
[----:B------:R-:W-:Y:S01]  /*01a0*/  @!P1 IMAD R2, R6, 0x4, R7 ;  /* 0x0000000406029824 */ /* 0x000fe200078e0207 */
[----:B------:R-:W-:Y:S05]  /*01b0*/  @!P1 LDS R3, [R7] ;  /* 0x0000000007039984 */ /* 0x000fea0000000800 */
[----:B------:R-:W0:Y:S02]  /*01c0*/  @!P1 LDS R2, [R2] ;  /* 0x0000000002029984 */ /* 0x000e240000000800 */
[----:B0-----:R-:W-:-:S05]  /*01d0*/  @!P1 IADD3 R4, PT, PT, R2, R3, RZ ;  /* 0x0000000302049210 */ /* 0x001fca0007ffe0ff */
[----:B------:R1:W-:Y:S01]  /*01e0*/  @!P1 STS [R7], R4 ;  /* 0x0000000407009388 */ /* 0x0003e20000000800 */
[----:B------:R-:W-:Y:S01]  /*01f0*/  BAR.SYNC.DEFER_BLOCKING 0x0 ;  /* 0x0000000000007b1d */ /* 0x000fe20000010000 */
[----:B------:R-:W-:Y:S01]  /*0200*/  ISETP.GT.U32.AND P1, PT, R0, 0x3, PT ;  /* 0x000000030000780c */ /* 0x000fe20003f24070 */
[----:B------:R-:W-:-:S12]  /*0210*/  IMAD.MOV.U32 R0, RZ, RZ, R6 ;  /* 0x000000ffff007224 */ /* 0x000fd800078e0006 */
[----:B-1----:R-:W-:Y:S05]  /*0220*/  @P1 BRA `(.L_x_1) ;  /* 0xfffffffc00d41947 */ /* 0x002fea000383ffff */
.L_x_0:
[----:B------:R-:W-:Y:S05]  /*0230*/  @P0 EXIT ;  /* 0x000000000000094d */ /* 0x000fea0003800000 */
[----:B------:R-:W1:Y:S01]  /*0240*/  S2UR UR5, SR_CgaCtaId ;  /* 0x00000000000579c3 */ /* 0x000e620000008800 */
[----:B------:R-:W-:-:S07]  /*0250*/  UMOV UR4, 0x400 ;  /* 0x0000040000047882 */ /* 0x000fce0000000000 */
[----:B------:R-:W2:Y:S01]  /*0260*/  LDC.64 R2, c[0x0][0x390] ;  /* 0x0000e400ff027b82 */ /* 0x000ea20000000a00 */
[----:B-1----:R-:W-:Y:S01]  /*0270*/  ULEA UR4, UR5, UR4, 0x18 ;  /* 0x0000000405047291 */ /* 0x002fe2000f8ec0ff */
[----:B--2---:R-:W-:-:S08]  /*0280*/  IMAD.WIDE.U32 R2, R11, 0x4, R2 ;  /* 0x000000040b027825 */ /* 0x004fd000078e0002 */
[----:B------:R-:W1:Y:S04]  /*0290*/  LDS R5, [UR4] ;  /* 0x00000004ff057984 */ /* 0x000e680008000800 */
[----:B-1----:R-:W-:Y:S01]  /*02a0*/  STG.E desc[UR6][R2.64], R5 ;  /* 0x0000000502007986 */ /* 0x002fe2000c101906 */
[----:B------:R-:W-:Y:S05]  /*02b0*/  EXIT ;  /* 0x000000000000794d */ /* 0x000fea0003800000 */
.L_x_2:
[----:B------:R-:W-:-:S00]  /*02c0*/  BRA `(.L_x_2) ;  /* 0xfffffffc00fc7947 */ /* 0x000fc0000383ffff */
[----:B------:R-:W-:-:S00]  /*02d0*/  NOP ;  /* 0x0000000000007918 */ /* 0x000fc00000000000 */
        /* <DEDUP_REMOVED lines=10> */
.L_x_17:


//--------------------- .text._Z11findClosestPfS_PiS0_iii --------------------------
	.section	.text._Z11findClosestPfS_PiS0_iii,"ax",@progbits
	.align	128
        .global         _Z11findClosestPfS_PiS0_iii
        .type           _Z11findClosestPfS_PiS0_iii,@function
        .size           _Z11findClosestPfS_PiS0_iii,(.L_x_18 - _Z11findClosestPfS_PiS0_iii)
        .other          _Z11findClosestPfS_PiS0_iii,@"STO_CUDA_ENTRY STV_DEFAULT"
_Z11findClosestPfS_PiS0_iii:
.text._Z11findClosestPfS_PiS0_iii:
[----:B------:R-:W-:Y:S01]  /*0000*/  LDC R1, c[0x0][0x37c] ;  /* 0x0000df00ff017b82 */ /* 0x000fe20000000800 */
[----:B------:R-:W0:Y:S07]  /*0010*/  S2R R0, SR_TID.X ;  /* 0x0000000000007919 */ /* 0x000e2e0000002100 */
[----:B------:R-:W0:Y:S01]  /*0020*/  S2UR UR4, SR_CTAID.X ;  /* 0x00000000000479c3 */ /* 0x000e220000002500 */
[----:B------:R-:W1:Y:S07]  /*0030*/  LDCU UR5, c[0x0][0x3a0] ;  /* 0x00007400ff0577ac */ /* 0x000e6e0008000800 */
[----:B------:R-:W0:Y:S02]  /*0040*/  LDC R3, c[0x0][0x360] ;  /* 0x0000d800ff037b82 */ /* 0x000e240000000800 */
[----:B0-----:R-:W-:-:S05]  /*0050*/  IMAD R3, R3, UR4, R0 ;  /* 0x0000000403037c24 */ /* 0x001fca000f8e0200 */
[----:B-1----:R-:W-:-:S13]  /*0060*/  ISETP.GE.AND P0, PT, R3, UR5, PT ;  /* 0x0000000503007c0c */ /* 0x002fda000bf06270 */
[----:B------:R-:W-:Y:S05]  /*0070*/  @P0 EXIT ;  /* 0x000000000000094d */ /* 0x000fea0003800000 */
[----:B------:R-:W0:Y:S01]  /*0080*/  LDC.64 R10, c[0x0][0x390] ;  /* 0x0000e400ff0a7b82 */ /* 0x000e220000000a00 */
[----:B------:R-:W1:Y:S01]  /*0090*/  LDCU.64 UR6, c[0x0][0x358] ;  /* 0x00006b00ff0677ac */ /* 0x000e620008000a00 */
[----:B------:R-:W2:Y:S06]  /*00a0*/  LDCU UR4, c[0x0][0x3a4] ;  /* 0x00007480ff0477ac */ /* 0x000eac0008000800 */
[----:B------:R-:W3:Y:S01]  /*00b0*/  LDC.64 R12, c[0x0][0x398] ;  /* 0x0000e600ff0c7b82 */ /* 0x000ee20000000a00 */
[----:B0-----:R-:W-:-:S05]  /*00c0*/  IMAD.WIDE R10, R3, 0x4, R10 ;  /* 0x00000004030a7825 */ /* 0x001fca00078e020a */
[----:B-1----:R0:W5:Y:S01]  /*00d0*/  LDG.E R2, desc[UR6][R10.64] ;  /* 0x000000060a027981 */ /* 0x002162000c1e1900 */
[----:B--2---:R-:W-:Y:S01]  /*00e0*/  UISETP.GE.AND UP0, UPT, UR4, 0x1, UPT ;  /* 0x000000010400788c */ /* 0x004fe2000bf06270 */
[----:B---3--:R-:W-:-:S05]  /*00f0*/  IMAD.WIDE R12, R3, 0x4, R12 ;  /* 0x00000004030c7825 */ /* 0x008fca00078e020c */
[----:B------:R0:W-:Y:S03]  /*0100*/  STG.E desc[UR6][R12.64], RZ ;  /* 0x000000ff0c007986 */ /* 0x0001e6000c101906 */
[----:B------:R-:W-:Y:S05]  /*0110*/  BRA.U !UP0, `(.L_x_3) ;  /* 0x0000000d08287547 */ /* 0x000fea000b800000 */
[----:B------:R-:W1:Y:S02]  /*0120*/  LDC R6, c[0x0][0x3a8] ;  /* 0x0000ea00ff067b82 */ /* 0x000e640000000800 */
[----:B-1----:R-:W-:-:S13]  /*0130*/  ISETP.GE.AND P0, PT, R6, 0x1, PT ;  /* 0x000000010600780c */ /* 0x002fda0003f06270 */
[----:B------:R-:W-:Y:S05]  /*0140*/  @!P0 BRA `(.L_x_4) ;  /* 0x0000000800288947 */ /* 0x000fea0003800000 */
[C---:B------:R-:W-:Y:S01]  /*0150*/  LOP3.LUT R5, R6.reuse, 0x7ffffff8, RZ, 0xc0, !PT ;  /* 0x7ffffff806057812 */ /* 0x040fe200078ec0ff */
[----:B------:R-:W-:Y:S01]  /*0160*/  IMAD R3, R3, R6, RZ ;  /* 0x0000000603037224 */ /* 0x000fe200078e02ff */
[C---:B------:R-:W-:Y:S01]  /*0170*/  LOP3.LUT R4, R6.reuse, 0x7, RZ, 0xc0, !PT ;  /* 0x0000000706047812 */ /* 0x040fe200078ec0ff */
[----:B------:R-:W-:Y:S01]  /*0180*/  IMAD.MOV.U32 R7, RZ, RZ, 0x7f7fffff ;  /* 0x7f7fffffff077424 */ /* 0x000fe200078e00ff */
[----:B------:R-:W-:Y:S01]  /*0190*/  LOP3.LUT R6, R6, 0x3, RZ, 0xc0, !PT ;  /* 0x0000000306067812 */ /* 0x000fe200078ec0ff */
[----:B------:R-:W-:Y:S01]  /*01a0*/  IMAD.MOV.U32 R8, RZ, RZ, RZ ;  /* 0x000000ffff087224 */ /* 0x000fe200078e00ff */
[----:B------:R-:W-:-:S07]  /*01b0*/  IADD3 R9, PT, PT, -R5, RZ, RZ ;  /* 0x000000ff05097210 */ /* 0x000fce0007ffe1ff */
.L_x_9:
[----:B------:R-:W1:Y:S01]  /*01c0*/  LDC R21, c[0x0][0x3a8] ;  /* 0x0000ea00ff157b82 */ /* 0x000e620000000800 */
[----:B------:R-:W-:Y:S02]  /*01d0*/  IMAD.MOV.U32 R22, RZ, RZ, RZ ;  /* 0x000000ffff167224 */ /* 0x000fe400078e00ff */
[----:B------:R-:W-:Y:S01]  /*01e0*/  IMAD.MOV.U32 R0, RZ, RZ, RZ ;  /* 0x000000ffff007224 */ /* 0x000fe200078e00ff */
[----:B-1----:R-:W-:Y:S01]  /*01f0*/  ISETP.GE.U32.AND P0, PT, R21, 0x8, PT ;  /* 0x000000081500780c */ /* 0x002fe20003f06070 */
[----:B------:R-:W-:-:S12]  /*0200*/  IMAD R25, R8, R21, RZ ;  /* 0x0000001508197224 */ /* 0x000fd800078e02ff */
[----:B------:R-:W-:Y:S05]  /*0210*/  @!P0 BRA `(.L_x_5) ;  /* 0x0000000000c48947 */ /* 0x000fea0003800000 */
[----:B------:R-:W1:Y:S01]  /*0220*/  LDC.64 R14, c[0x0][0x388] ;  /* 0x0000e200ff0e7b82 */ /* 0x000e620000000a00 */
[----:B------:R-:W-:Y:S02]  /*0230*/  HFMA2 R22, -RZ, RZ, 0, 0 ;  /* 0x00000000ff167431 */ /* 0x000fe400000001ff */
[----:B------:R-:W-:Y:S01]  /*0240*/  IMAD.MOV.U32 R19, RZ, RZ, R3 ;  /* 0x000000ffff137224 */ /* 0x000fe200078e0003 */
[----:B------:R-:W-:Y:S01]  /*0250*/  MOV R0, R9 ;  /* 0x0000000900007202 */ /* 0x000fe20000000f00 */
[----:B-1----:R-:W-:-:S03]  /*0260*/  IMAD.WIDE.U32 R14, R25, 0x4, R14 ;  /* 0x00000004190e7825 */ /* 0x002fc600078e000e */
[----:B------:R-:W-:-:S05]  /*0270*/  IADD3 R18, P0, PT, R14, 0x10, RZ ;  /* 0x000000100e127810 */ /* 0x000fca0007f1e0ff */
[----:B------:R-:W-:-:S08]  /*0280*/  IMAD.X R15, RZ, RZ, R15, P0 ;  /* 0x000000ffff0f7224 */ /* 0x000fd000000e060f */
.L_x_6:
[----:B------:R-:W1:Y:S01]  /*0290*/  LDC.64 R16, c[0x0][0x380] ;  /* 0x0000e000ff107b82 */ /* 0x000e620000000a00 */
[----:B------:R-:W-:-:S05]  /*02a0*/  IMAD.MOV.U32 R14, RZ, RZ, R18 ;  /* 0x000000ffff0e7224 */ /* 0x000fca00078e0012 */
[----:B------:R-:W2:Y:S04]  /*02b0*/  LDG.E R27, desc[UR6][R14.64+-0x10] ;  /* 0xfffff0060e1b7981 */ /* 0x000ea8000c1e1900 */
[----:B------:R-:W3:Y:S01]  /*02c0*/  LDG.E R29, desc[UR6][R14.64+-0xc] ;  /* 0xfffff4060e1d7981 */ /* 0x000ee2000c1e1900 */
[----:B-1----:R-:W-:-:S05]  /*02d0*/  IMAD.WIDE R16, R19, 0x4, R16 ;  /* 0x0000000413107825 */ /* 0x002fca00078e0210 */
[----:B------:R-:W2:Y:S04]  /*02e0*/  LDG.E R18, desc[UR6][R16.64] ;  /* 0x0000000610127981 */ /* 0x000ea8000c1e1900 */
[----:B------:R-:W4:Y:S04]  /*02f0*/  LDG.E R20, desc[UR6][R16.64+0x8] ;  /* 0x0000080610147981 */ /* 0x000f28000c1e1900 */
[----:B------:R-:W4:Y:S01]  /*0300*/  LDG.E R24, desc[UR6][R16.64+0x1c] ;  /* 0x00001c0610187981 */ /* 0x000f22000c1e1900 */
[----:B--2---:R-:W-:-:S03]  /*0310*/  FADD R27, R18, -R27 ;  /* 0x8000001b121b7221 */ /* 0x004fc60000000000 */
[----:B------:R-:W3:Y:S01]  /*0320*/  LDG.E R18, desc[UR6][R16.64+0x4] ;  /* 0x0000040610127981 */ /* 0x000ee2000c1e1900 */
[----:B------:R-:W-:-:S03]  /*0330*/  FFMA R22, R27, R27, R22 ;  /* 0x0000001b1b167223 */ /* 0x000fc60000000016 */
[----:B------:R-:W4:Y:S01]  /*0340*/  LDG.E R27, desc[UR6][R14.64+-0x8] ;  /* 0xfffff8060e1b7981 */ /* 0x000f22000c1e1900 */
[----:B---3--:R-:W-:-:S03]  /*0350*/  FADD R29, R18, -R29 ;  /* 0x8000001d121d7221 */ /* 0x008fc60000000000 */
[----:B------:R-:W2:Y:S01]  /*0360*/  LDG.E R18, desc[UR6][R16.64+0xc] ;  /* 0x00000c0610127981 */ /* 0x000ea2000c1e1900 */
[----:B----4-:R-:W-:Y:S01]  /*0370*/  FADD R27, R20, -R27 ;  /* 0x8000001b141b7221 */ /* 0x010fe20000000000 */
[----:B------:R-:W-:Y:S02]  /*0380*/  FFMA R22, R29, R29, R22 ;  /* 0x0000001d1d167223 */ /* 0x000fe40000000016 */
[----:B------:R-:W3:Y:S04]  /*0390*/  LDG.E R20, desc[UR6][R16.64+0x10] ;  /* 0x0000100610147981 */ /* 0x000ee8000c1e1900 */
[----:B------:R-:W2:Y:S01]  /*03a0*/  LDG.E R29, desc[UR6][R14.64+-0x4] ;  /* 0xfffffc060e1d7981 */ /* 0x000ea2000c1e1900 */
[----:B------:R-:W-:-:S03]  /*03b0*/  FFMA R22, R27, R27, R22 ;  /* 0x0000001b1b167223 */ /* 0x000fc60000000016 */
[----:B------:R-:W3:Y:S01]  /*03c0*/  LDG.E R27, desc[UR6][R14.64] ;  /* 0x000000060e1b7981 */ /* 0x000ee2000c1e1900 */
[----:B--2---:R-:W-:-:S03]  /*03d0*/  FADD R29, R18, -R29 ;  /* 0x8000001d121d7221 */ /* 0x004fc60000000000 */
[----:B------:R-:W2:Y:S01]  /*03e0*/  LDG.E R18, desc[UR6][R14.64+0x4] ;  /* 0x000004060e127981 */ /* 0x000ea2000c1e1900 */
[----:B---3--:R-:W-:Y:S01]  /*03f0*/  FADD R20, R20, -R27 ;  /* 0x8000001b14147221 */ /* 0x008fe20000000000 */
[----:B------:R-:W-:Y:S02]  /*0400*/  FFMA R22, R29, R29, R22 ;  /* 0x0000001d1d167223 */ /* 0x000fe40000000016 */
[----:B------:R-:W2:Y:S02]  /*0410*/  LDG.E R27, desc[UR6][R16.64+0x14] ;  /* 0x00001406101b7981 */ /* 0x000ea4000c1e1900 */
[----:B------:R-:W-:Y:S02]  /*0420*/  FFMA R26, R20, R20, R22 ;  /* 0x00000014141a7223 */ /* 0x000fe40000000016 */
[----:B------:R-:W3:Y:S04]  /*0430*/  LDG.E R29, desc[UR6][R14.64+0x8] ;  /* 0x000008060e1d7981 */ /* 0x000ee8000c1e1900 */
[----:B------:R-:W3:Y:S04]  /*0440*/  LDG.E R20, desc[UR6][R16.64+0x18] ;  /* 0x0000180610147981 */ /* 0x000ee8000c1e1900 */
[----:B------:R-:W4:Y:S01]  /*0450*/  LDG.E R22, desc[UR6][R14.64+0xc] ;  /* 0x00000c060e167981 */ /* 0x000f22000c1e1900 */
[----:B------:R-:W-:-:S05]  /*0460*/  VIADD R0, R0, 0x8 ;  /* 0x0000000800007836 */ /* 0x000fca0000000000 */
[----:B------:R-:W-:Y:S01]  /*0470*/  ISETP.NE.AND P0, PT, R0, RZ, PT ;  /* 0x000000ff0000720c */ /* 0x000fe20003f05270 */
[----:B------:R-:W-:Y:S02]  /*0480*/  VIADD R19, R19, 0x8 ;  /* 0x0000000813137836 */ /* 0x000fe40000000000 */
[----:B--2---:R-:W-:-:S04]  /*0490*/  FADD R27, R27, -R18 ;  /* 0x800000121b1b7221 */ /* 0x004fc80000000000 */
[----:B------:R-:W-:Y:S01]  /*04a0*/  FFMA R26, R27, R27, R26 ;  /* 0x0000001b1b1a7223 */ /* 0x000fe2000000001a */
[----:B---3--:R-:W-:Y:S01]  /*04b0*/  FADD R29, R20, -R29 ;  /* 0x8000001d141d7221 */ /* 0x008fe20000000000 */
[----:B------:R-:W-:-:S03]  /*04c0*/  IADD3 R18, P1, PT, R14, 0x20, RZ ;  /* 0x000000200e127810 */ /* 0x000fc60007f3e0ff */
[----:B------:R-:W-:Y:S01]  /*04d0*/  FFMA R26, R29, R29, R26 ;  /* 0x0000001d1d1a7223 */ /* 0x000fe2000000001a */
[----:B----4-:R-:W-:Y:S01]  /*04e0*/  FADD R27, R24, -R22 ;  /* 0x80000016181b7221 */ /* 0x010fe20000000000 */
[----:B------:R-:W-:-:S03]  /*04f0*/  IADD3.X R15, PT, PT, RZ, R15, RZ, P1, !PT ;  /* 0x0000000fff0f7210 */ /* 0x000fc60000ffe4ff */
[----:B------:R-:W-:Y:S01]  /*0500*/  FFMA R22, R27, R27, R26 ;  /* 0x0000001b1b167223 */ /* 0x000fe2000000001a */
[----:B------:R-:W-:Y:S06]  /*0510*/  @P0 BRA `(.L_x_6) ;  /* 0xfffffffc005c0947 */ /* 0x000fec000383ffff */
[----:B------:R-:W-:-:S07]  /*0520*/  IMAD.MOV.U32 R0, RZ, RZ, R5 ;  /* 0x000000ffff007224 */ /* 0x000fce00078e0005 */
.L_x_5:
[----:B------:R-:W-:-:S13]  /*0530*/  ISETP.NE.AND P0, PT, R4, RZ, PT ;  /* 0x000000ff0400720c */ /* 0x000fda0003f05270 */
[----:B------:R-:W-:Y:S05]  /*0540*/  @!P0 BRA `(.L_x_7) ;  /* 0x0000000400048947 */ /* 0x000fea0003800000 */
[----:B------:R-:W-:Y:S02]  /*0550*/  IADD3 R14, PT, PT, R4, -0x1, RZ ;  /* 0xffffffff040e7810 */ /* 0x000fe40007ffe0ff */
[----:B------:R-:W-:Y:S02]  /*0560*/  ISETP.NE.AND P1, PT, R6, RZ, PT ;  /* 0x000000ff0600720c */ /* 0x000fe40003f25270 */
[----:B------:R-:W-:-:S13]  /*0570*/  ISETP.GE.U32.AND P0, PT, R14, 0x3, PT ;  /* 0x000000030e00780c */ /* 0x000fda0003f06070 */
[----:B------:R-:W-:Y:S05]  /*0580*/  @!P0 BRA `(.L_x_8) ;  /* 0x0000000000708947 */ /* 0x000fea0003800000 */
[----:B------:R-:W1:Y:S01]  /*0590*/  LDC.64 R18, c[0x0][0x388] ;  /* 0x0000e200ff127b82 */ /* 0x000e620000000a00 */
[--C-:B------:R-:W-:Y:S02]  /*05a0*/  IMAD.IADD R27, R25, 0x1, R0.reuse ;  /* 0x00000001191b7824 */ /* 0x100fe400078e0200 */
[----:B------:R-:W-:-:S05]  /*05b0*/  IMAD.IADD R15, R3, 0x1, R0 ;  /* 0x00000001030f7824 */ /* 0x000fca00078e0200 */
[----:B------:R-:W2:Y:S01]  /*05c0*/  LDC.64 R16, c[0x0][0x380] ;  /* 0x0000e000ff107b82 */ /* 0x000ea20000000a00 */
[----:B-1----:R-:W-:-:S06]  /*05d0*/  IMAD.WIDE.U32 R18, R27, 0x4, R18 ;  /* 0x000000041b127825 */ /* 0x002fcc00078e0012 */
[----:B------:R-:W3:Y:S01]  /*05e0*/  LDG.E R18, desc[UR6][R18.64] ;  /* 0x0000000612127981 */ /* 0x000ee2000c1e1900 */
[----:B--2---:R-:W-:Y:S02]  /*05f0*/  IMAD.WIDE R16, R15, 0x4, R16 ;  /* 0x000000040f107825 */ /* 0x004fe400078e0210 */
[----:B------:R-:W1:Y:S03]  /*0600*/  LDC.64 R14, c[0x0][0x388] ;  /* 0x0000e200ff0e7b82 */ /* 0x000e660000000a00 */
[----:B------:R-:W3:Y:S01]  /*0610*/  LDG.E R27, desc[UR6][R16.64] ;  /* 0x00000006101b7981 */ /* 0x000ee2000c1e1900 */
[----:B------:R-:W-:-:S03]  /*0620*/  IADD3 R20, P0, PT, R25, R0, RZ ;  /* 0x0000000019147210 */ /* 0x000fc60007f1e0ff */
[----:B------:R-:W2:Y:S01]  /*0630*/  LDG.E R26, desc[UR6][R16.64+0x4] ;  /* 0x00000406101a7981 */ /* 0x000ea2000c1e1900 */
[----:B------:R-:W-:Y:S02]  /*0640*/  IADD3.X R24, PT, PT, RZ, RZ, RZ, P0, !PT ;  /* 0x000000ffff187210 */ /* 0x000fe400007fe4ff */
[----:B-1----:R-:W-:-:S04]  /*0650*/  LEA R14, P2, R20, R14, 0x2 ;  /* 0x0000000e140e7211 */ /* 0x002fc800078410ff */
[----:B------:R-:W-:Y:S02]  /*0660*/  LEA.HI.X R15, R20, R15, R24, 0x2, P2 ;  /* 0x0000000f140f7211 */ /* 0x000fe400010f1418 */
[----:B------:R-:W4:Y:S04]  /*0670*/  LDG.E R20, desc[UR6][R16.64+0x8] ;  /* 0x0000080610147981 */ /* 0x000f28000c1e1900 */
[----:B------:R-:W2:Y:S04]  /*0680*/  LDG.E R29, desc[UR6][R14.64+0x4] ;  /* 0x000004060e1d7981 */ /* 0x000ea8000c1e1900 */
[----:B------:R-:W4:Y:S04]  /*0690*/  LDG.E R19, desc[UR6][R14.64+0x8] ;  /* 0x000008060e137981 */ /* 0x000f28000c1e1900 */
[----:B------:R-:W4:Y:S01]  /*06a0*/  LDG.E R24, desc[UR6][R16.64+0xc] ;  /* 0x00000c0610187981 */ /* 0x000f22000c1e1900 */
[----:B---3--:R-:W-:-:S03]  /*06b0*/  FADD R27, R27, -R18 ;  /* 0x800000121b1b7221 */ /* 0x008fc60000000000 */
[----:B------:R-:W3:Y:S01]  /*06c0*/  LDG.E R18, desc[UR6][R14.64+0xc] ;  /* 0x00000c060e127981 */ /* 0x000ee2000c1e1900 */
[----:B------:R-:W-:Y:S01]  /*06d0*/  FFMA R22, R27, R27, R22 ;  /* 0x0000001b1b167223 */ /* 0x000fe20000000016 */
[----:B------:R-:W-:Y:S02]  /*06e0*/  VIADD R0, R0, 0x4 ;  /* 0x0000000400007836 */ /* 0x000fe40000000000 */
[----:B--2---:R-:W-:-:S04]  /*06f0*/  FADD R29, R26, -R29 ;  /* 0x8000001d1a1d7221 */ /* 0x004fc80000000000 */
[----:B------:R-:W-:Y:S01]  /*0700*/  FFMA R22, R29, R29, R22 ;  /* 0x0000001d1d167223 */ /* 0x000fe20000000016 */
[----:B----4-:R-:W-:-:S04]  /*0710*/  FADD R19, R20, -R19 ;  /* 0x8000001314137221 */ /* 0x010fc80000000000 */
[----:B------:R-:W-:Y:S01]  /*0720*/  FFMA R22, R19, R19, R22 ;  /* 0x0000001313167223 */ /* 0x000fe20000000016 */
[----:B---3--:R-:W-:-:S04]  /*0730*/  FADD R27, R24, -R18 ;  /* 0x80000012181b7221 */ /* 0x008fc80000000000 */
[----:B------:R-:W-:-:S07]  /*0740*/  FFMA R22, R27, R27, R22 ;  /* 0x0000001b1b167223 */ /* 0x000fce0000000016 */
.L_x_8:
[----:B------:R-:W-:Y:S05]  /*0750*/  @!P1 BRA `(.L_x_7) ;  /* 0x0000000000809947 */ /* 0x000fea0003800000 */
[----:B------:R-:W-:Y:S01]  /*0760*/  ISETP.NE.AND P0, PT, R6, 0x1, PT ;  /* 0x000000010600780c */ /* 0x000fe20003f05270 */
[----:B------:R-:W1:Y:S08]  /*0770*/  LDC.64 R16, c[0x0][0x388] ;  /* 0x0000e200ff107b82 */ /* 0x000e700000000a00 */
[----:B------:R-:W2:Y:S04]  /*0780*/  LDC.64 R14, c[0x0][0x380] ;  /* 0x0000e000ff0e7b82 */ /* 0x000ea80000000a00 */
[----:B------:R-:W-:-:S04]  /*0790*/  @P0 IADD3 R20, P1, PT, R25, R0, RZ ;  /* 0x0000000019140210 */ /* 0x000fc80007f3e0ff */
[----:B------:R-:W3:Y:S01]  /*07a0*/  @P0 LDC.64 R18, c[0x0][0x388] ;  /* 0x0000e200ff120b82 */ /* 0x000ee20000000a00 */
[----:B------:R-:W-:Y:S01]  /*07b0*/  @P0 IMAD.X R24, RZ, RZ, RZ, P1 ;  /* 0x000000ffff180224 */ /* 0x000fe200008e06ff */
[----:B------:R-:W-:-:S06]  /*07c0*/  LOP3.LUT P1, RZ, R21, 0x1, RZ, 0xc0, !PT ;  /* 0x0000000115ff7812 */ /* 0x000fcc000782c0ff */
[----:B------:R-:W4:Y:S01]  /*07d0*/  LDC.64 R26, c[0x0][0x380] ;  /* 0x0000e000ff1a7b82 */ /* 0x000f220000000a00 */
[----:B------:R-:W-:Y:S02]  /*07e0*/  @P0 IADD3 R29, PT, PT, R25, R0, RZ ;  /* 0x00000000191d0210 */ /* 0x000fe40007ffe0ff */
[----:B---3--:R-:W-:-:S04]  /*07f0*/  @P0 LEA R18, P2, R20, R18, 0x2 ;  /* 0x0000001214120211 */ /* 0x008fc800078410ff */
[----:B------:R-:W-:Y:S02]  /*0800*/  @P0 LEA.HI.X R19, R20, R19, R24, 0x2, P2 ;  /* 0x0000001314130211 */ /* 0x000fe400010f1418 */
[----:B------:R-:W3:Y:S01]  /*0810*/  LDC.64 R20, c[0x0][0x388] ;  /* 0x0000e200ff147b82 */ /* 0x000ee20000000a00 */
[----:B-1----:R-:W-:Y:S02]  /*0820*/  @P0 IMAD.WIDE.U32 R16, R29, 0x4, R16 ;  /* 0x000000041d100825 */ /* 0x002fe400078e0010 */
[----:B------:R-:W3:Y:S02]  /*0830*/  @P0 LDG.E R18, desc[UR6][R18.64+0x4] ;  /* 0x0000040612120981 */ /* 0x000ee4000c1e1900 */
[----:B------:R-:W-:Y:S02]  /*0840*/  @P0 IMAD.IADD R29, R3, 0x1, R0 ;  /* 0x00000001031d0824 */ /* 0x000fe400078e0200 */
[----:B------:R-:W-:Y:S01]  /*0850*/  @P0 VIADD R0, R0, 0x2 ;  /* 0x0000000200000836 */ /* 0x000fe20000000000 */
[----:B------:R-:W3:Y:S01]  /*0860*/  @P0 LDG.E R16, desc[UR6][R16.64] ;  /* 0x0000000610100981 */ /* 0x000ee2000c1e1900 */
[----:B--2---:R-:W-:-:S03]  /*0870*/  @P0 IMAD.WIDE R14, R29, 0x4, R14 ;  /* 0x000000041d0e0825 */ /* 0x004fc600078e020e */
[----:B------:R-:W-:Y:S01]  /*0880*/  @P1 IADD3 R25, PT, PT, R25, R0, RZ ;  /* 0x0000000019191210 */ /* 0x000fe20007ffe0ff */
[----:B------:R-:W-:Y:S01]  /*0890*/  @P1 IMAD.IADD R0, R3, 0x1, R0 ;  /* 0x0000000103001824 */ /* 0x000fe200078e0200 */
[----:B------:R-:W2:Y:S03]  /*08a0*/  @P0 LDG.E R29, desc[UR6][R14.64] ;  /* 0x000000060e1d0981 */ /* 0x000ea6000c1e1900 */
[----:B----4-:R-:W-:Y:S01]  /*08b0*/  @P1 IMAD.WIDE R26, R0, 0x4, R26 ;  /* 0x00000004001a1825 */ /* 0x010fe200078e021a */
[----:B------:R-:W4:Y:S05]  /*08c0*/  @P0 LDG.E R19, desc[UR6][R14.64+0x4] ;  /* 0x000004060e130981 */ /* 0x000f2a000c1e1900 */
[----:B------:R-:W4:Y:S01]  /*08d0*/  @P1 LDG.E R26, desc[UR6][R26.64] ;  /* 0x000000061a1a1981 */ /* 0x000f22000c1e1900 */
[----:B---3--:R-:W-:-:S06]  /*08e0*/  @P1 IMAD.WIDE.U32 R20, R25, 0x4, R20 ;  /* 0x0000000419141825 */ /* 0x008fcc00078e0014 */
[----:B------:R-:W3:Y:S01]  /*08f0*/  @P1 LDG.E R21, desc[UR6][R20.64] ;  /* 0x0000000614151981 */ /* 0x000ee2000c1e1900 */
[----:B--2---:R-:W-:Y:S01]  /*0900*/  @P0 FADD R29, R29, -R16 ;  /* 0x800000101d1d0221 */ /* 0x004fe20000000000 */
[----:B----4-:R-:W-:-:S03]  /*0910*/  @P0 FADD R18, R19, -R18 ;  /* 0x8000001213120221 */ /* 0x010fc60000000000 */
[----:B------:R-:W-:-:S04]  /*0920*/  @P0 FFMA R29, R29, R29, R22 ;  /* 0x0000001d1d1d0223 */ /* 0x000fc80000000016 */
[----:B------:R-:W-:Y:S01]  /*0930*/  @P0 FFMA R22, R18, R18, R29 ;  /* 0x0000001212160223 */ /* 0x000fe2000000001d */
[----:B---3--:R-:W-:-:S04]  /*0940*/  @P1 FADD R19, R26, -R21 ;  /* 0x800000151a131221 */ /* 0x008fc80000000000 */
[----:B------:R-:W-:-:S07]  /*0950*/  @P1 FFMA R22, R19, R19, R22 ;  /* 0x0000001313161223 */ /* 0x000fce0000000016 */
.L_x_7:
[----:B------:R-:W1:Y:S01]  /*0960*/  LDCU UR4, c[0x0][0x3a4] ;  /* 0x00007480ff0477ac */ /* 0x000e620008000800 */
[----:B------:R-:W-:Y:S02]  /*0970*/  IADD3 R0, PT, PT, R8, 0x1, RZ ;  /* 0x0000000108007810 */ /* 0x000fe40007ffe0ff */
[----:B------:R-:W-:-:S04]  /*0980*/  FSETP.GEU.AND P0, PT, R22, R7, PT ;  /* 0x000000071600720b */ /* 0x000fc80003f0e000 */
[----:B------:R-:W-:Y:S02]  /*0990*/  SEL R23, R8, R23, !P0 ;  /* 0x0000001708177207 */ /* 0x000fe40004000000 */
[----:B------:R-:W-:Y:S02]  /*09a0*/  FSEL R7, R22, R7, !P0 ;  /* 0x0000000716077208 */ /* 0x000fe40004000000 */
[----:B-1----:R-:W-:-:S13]  /*09b0*/  ISETP.NE.AND P1, PT, R0, UR4, PT ;  /* 0x0000000400007c0c */ /* 0x002fda000bf25270 */
[----:B------:R-:W-:Y:S05]  /*09c0*/  @!P1 BRA `(.L_x_3) ;  /* 0x0000000000fc9947 */ /* 0x000fea0003800000 */
[----:B------:R-:W-:Y:S01]  /*09d0*/  IMAD.MOV.U32 R8, RZ, RZ, R0 ;  /* 0x000000ffff087224 */ /* 0x000fe200078e0000 */
[----:B------:R-:W-:Y:S06]  /*09e0*/  BRA `(.L_x_9) ;  /* 0xfffffff400f47947 */ /* 0x000fec000383ffff */
.L_x_4:
[----:B------:R-:W-:Y:S01]  /*09f0*/  UISETP.GE.U32.AND UP0, UPT, UR4, 0x4, UPT ;  /* 0x000000040400788c */ /* 0x000fe2000bf06070 */
[----:B------:R-:W-:Y:S01]  /*0a00*/  MOV R0, 0x7f7fffff ;  /* 0x7f7fffff00007802 */ /* 0x000fe20000000f00 */
[----:B------:R-:W-:Y:S01]  /*0a10*/  IMAD.MOV.U32 R4, RZ, RZ, RZ ;  /* 0x000000ffff047224 */ /* 0x000fe200078e00ff */
[----:B------:R-:W-:-:S06]  /*0a20*/  ULOP3.LUT UR5, UR4, 0x3, URZ, 0xc0, !UPT ;  /* 0x0000000304057892 */ /* 0x000fcc000f8ec0ff */
[----:B------:R-:W-:Y:S06]  /*0a30*/  BRA.U !UP0, `(.L_x_10) ;  /* 0x0000000108b87547 */ /* 0x000fec000b800000 */
[----:B------:R-:W-:Y:S01]  /*0a40*/  ULOP3.LUT UR4, UR4, 0x7ffffffc, URZ, 0xc0, !UPT ;  /* 0x7ffffffc04047892 */ /* 0x000fe2000f8ec0ff */
[----:B------:R-:W-:Y:S01]  /*0a50*/  MOV R0, 0x7f7fffff ;  /* 0x7f7fffff00007802 */ /* 0x000fe20000000f00 */
[----:B------:R-:W-:Y:S02]  /*0a60*/  IMAD.MOV.U32 R3, RZ, RZ, RZ ;  /* 0x000000ffff037224 */ /* 0x000fe400078e00ff */
[----:B------:R-:W-:Y:S02]  /*0a70*/  UISETP.GT.AND UP0, UPT, UR4, URZ, UPT ;  /* 0x000000ff0400728c */ /* 0x000fe4000bf04270 */
[----:B------:R-:W-:-:S07]  /*0a80*/  MOV R4, UR4 ;  /* 0x0000000400047c02 */ /* 0x000fce0008000f00 */
[----:B------:R-:W-:Y:S05]  /*0a90*/  BRA.U !UP0, `(.L_x_11) ;  /* 0x0000000108887547 */ /* 0x000fea000b800000 */
[----:B------:R-:W-:Y:S01]  /*0aa0*/  IMAD.IADD R5, R4, 0x1, -R3 ;  /* 0x0000000104057824 */ /* 0x000fe200078e0a03 */
[----:B------:R-:W-:-:S04]  /*0ab0*/  PLOP3.LUT P0, PT, PT, PT, PT, 0x80, 0x8 ;  /* 0x000000000008781c */ /* 0x000fc80003f0f070 */
[----:B------:R-:W-:-:S13]  /*0ac0*/  ISETP.GT.AND P1, PT, R5, 0xc, PT ;  /* 0x0000000c0500780c */ /* 0x000fda0003f24270 */
[----:B------:R-:W-:Y:S05]  /*0ad0*/  @!P1 BRA `(.L_x_12) ;  /* 0x0000000000449947 */ /* 0x000fea0003800000 */
[----:B------:R-:W-:Y:S02]  /*0ae0*/  PLOP3.LUT P0, PT, PT, PT, PT, 0x8, 0x80 ;  /* 0x000000000080781c */ /* 0x000fe40003f0e170 */
[----:B------:R-:W-:-:S11]  /*0af0*/  IADD3 R6, PT, PT, R4, -0xc, RZ ;  /* 0xfffffff404067810 */ /* 0x000fd60007ffe0ff */
.L_x_13:
[----:B------:R-:W-:-:S04]  /*0b00*/  FSETP.GT.AND P2, PT, R0, RZ, PT ;  /* 0x000000ff0000720b */ /* 0x000fc80003f44000 */
[----:B------:R-:W-:Y:S02]  /*0b10*/  FSEL R0, R0, RZ, !P2 ;  /* 0x000000ff00007208 */ /* 0x000fe40005000000 */
[----:B------:R-:W-:Y:S02]  /*0b20*/  SEL R23, R3, R23, P2 ;  /* 0x0000001703177207 */ /* 0x000fe40001000000 */
[----:B------:R-:W-:-:S04]  /*0b30*/  FSETP.GT.AND P3, PT, R0, RZ, PT ;  /* 0x000000ff0000720b */ /* 0x000fc80003f64000 */
[----:B------:R-:W-:-:S04]  /*0b40*/  FSEL R0, R0, RZ, !P3 ;  /* 0x000000ff00007208 */ /* 0x000fc80005800000 */
[----:B------:R-:W-:-:S04]  /*0b50*/  FSETP.GT.AND P4, PT, R0, RZ, PT ;  /* 0x000000ff0000720b */ /* 0x000fc80003f84000 */
[----:B------:R-:W-:Y:S01]  /*0b60*/  FSEL R0, R0, RZ, !P4 ;  /* 0x000000ff00007208 */ /* 0x000fe20006000000 */
[----:B------:R-:W-:-:S03]  /*0b70*/  @P3 VIADD R23, R3, 0x4 ;  /* 0x0000000403173836 */ /* 0x000fc60000000000 */
[----:B------:R-:W-:-:S04]  /*0b80*/  FSETP.GT.AND P1, PT, R0, RZ, PT ;  /* 0x000000ff0000720b */ /* 0x000fc80003f24000 */
[----:B------:R-:W-:Y:S02]  /*0b90*/  FSEL R0, R0, RZ, !P1 ;  /* 0x000000ff00007208 */ /* 0x000fe40004800000 */
[----:B------:R-:W-:-:S07]  /*0ba0*/  @P4 IADD3 R23, PT, PT, R3, 0x8, RZ ;  /* 0x0000000803174810 */ /* 0x000fce0007ffe0ff */
[C---:B------:R-:W-:Y:S01]  /*0bb0*/  @P1 VIADD R23, R3.reuse, 0xc ;  /* 0x0000000c03171836 */ /* 0x040fe20000000000 */
[----:B------:R-:W-:-:S04]  /*0bc0*/  IADD3 R3, PT, PT, R3, 0x10, RZ ;  /* 0x0000001003037810 */ /* 0x000fc80007ffe0ff */
[----:B------:R-:W-:-:S13]  /*0bd0*/  ISETP.GE.AND P2, PT, R3, R6, PT ;  /* 0x000000060300720c */ /* 0x000fda0003f46270 */
[----:B------:R-:W-:Y:S05]  /*0be0*/  @!P2 BRA `(.L_x_13) ;  /* 0xfffffffc00c4a947 */ /* 0x000fea000383ffff */
.L_x_12:
[----:B------:R-:W-:-:S05]  /*0bf0*/  IMAD.IADD R5, R4, 0x1, -R3 ;  /* 0x0000000104057824 */ /* 0x000fca00078e0a03 */
[----:B------:R-:W-:-:S13]  /*0c00*/  ISETP.GT.AND P1, PT, R5, 0x4, PT ;  /* 0x000000040500780c */ /* 0x000fda0003f24270 */
[----:B------:R-:W-:Y:S05]  /*0c10*/  @!P1 BRA `(.L_x_14) ;  /* 0x0000000000209947 */ /* 0x000fea0003800000 */
[C---:B------:R-:W-:Y:S02]  /*0c20*/  FSETP.GT.AND P1, PT, R0.reuse, RZ, PT ;  /* 0x000000ff0000720b */ /* 0x040fe40003f24000 */
[----:B------:R-:W-:Y:S02]  /*0c30*/  PLOP3.LUT P0, PT, PT, PT, PT, 0x8, 0x80 ;  /* 0x000000000080781c */ /* 0x000fe40003f0e170 */
[----:B------:R-:W-:Y:S02]  /*0c40*/  FSEL R0, R0, RZ, !P1 ;  /* 0x000000ff00007208 */ /* 0x000fe40004800000 */
[----:B------:R-:W-:Y:S02]  /*0c50*/  SEL R23, R3, R23, P1 ;  /* 0x0000001703177207 */ /* 0x000fe40000800000 */
[----:B------:R-:W-:-:S04]  /*0c60*/  FSETP.GT.AND P2, PT, R0, RZ, PT ;  /* 0x000000ff0000720b */ /* 0x000fc80003f44000 */
[----:B------:R-:W-:-:S09]  /*0c70*/  FSEL R0, R0, RZ, !P2 ;  /* 0x000000ff00007208 */ /* 0x000fd20005000000 */
[C---:B------:R-:W-:Y:S01]  /*0c80*/  @P2 IADD3 R23, PT, PT, R3.reuse, 0x4, RZ ;  /* 0x0000000403172810 */ /* 0x040fe20007ffe0ff */
[----:B------:R-:W-:-:S07]  /*0c90*/  VIADD R3, R3, 0x8 ;  /* 0x0000000803037836 */ /* 0x000fce0000000000 */
.L_x_14:
[----:B------:R-:W-:-:S13]  /*0ca0*/  ISETP.NE.OR P0, PT, R3, R4, P0 ;  /* 0x000000040300720c */ /* 0x000fda0000705670 */
[----:B------:R-:W-:Y:S05]  /*0cb0*/  @!P0 BRA `(.L_x_10) ;  /* 0x0000000000188947 */ /* 0x000fea0003800000 */
.L_x_11:
[----:B------:R-:W-:-:S04]  /*0cc0*/  FSETP.GT.AND P1, PT, R0, RZ, PT ;  /* 0x000000ff0000720b */ /* 0x000fc80003f24000 */
[C---:B------:R-:W-:Y:S02]  /*0cd0*/  SEL R23, R3.reuse, R23, P1 ;  /* 0x0000001703177207 */ /* 0x040fe40000800000 */
[----:B------:R-:W-:Y:S02]  /*0ce0*/  IADD3 R3, PT, PT, R3, 0x4, RZ ;  /* 0x0000000403037810 */ /* 0x000fe40007ffe0ff */
[----:B------:R-:W-:Y:S02]  /*0cf0*/  FSEL R0, R0, RZ, !P1 ;  /* 0x000000ff00007208 */ /* 0x000fe40004800000 */
[----:B------:R-:W-:-:S13]  /*0d00*/  ISETP.NE.AND P0, PT, R3, R4, PT ;  /* 0x000000040300720c */ /* 0x000fda0003f05270 */
[----:B------:R-:W-:Y:S05]  /*0d10*/  @P0 BRA `(.L_x_11) ;  /* 0xfffffffc00e80947 */ /* 0x000fea000383ffff */
.L_x_10:
[----:B------:R-:W-:-:S09]  /*0d20*/  UISETP.NE.AND UP0, UPT, UR5, URZ, UPT ;  /* 0x000000ff0500728c */ /* 0x000fd2000bf05270 */
[----:B------:R-:W-:Y:S05]  /*0d30*/  BRA.U !UP0, `(.L_x_3) ;  /* 0x0000000108207547 */ /* 0x000fea000b800000 */
[----:B------:R-:W-:-:S05]  /*0d40*/  UMOV UR4, URZ ;  /* 0x000000ff00047c82 */ /* 0x000fca0008000000 */
.L_x_15:
[----:B------:R-:W-:Y:S01]  /*0d50*/  UIADD3 UR4, UPT, UPT, UR4, 0x1, URZ ;  /* 0x0000000104047890 */ /* 0x000fe2000fffe0ff */
[----:B------:R-:W-:-:S03]  /*0d60*/  FSETP.GT.AND P0, PT, R0, RZ, PT ;  /* 0x000000ff0000720b */ /* 0x000fc60003f04000 */
[----:B------:R-:W-:Y:S01]  /*0d70*/  UISETP.NE.AND UP0, UPT, UR4, UR5, UPT ;  /* 0x000000050400728c */ /* 0x000fe2000bf05270 */
[C---:B------:R-:W-:Y:S01]  /*0d80*/  SEL R23, R4.reuse, R23, P0 ;  /* 0x0000001704177207 */ /* 0x040fe20000000000 */
[----:B------:R-:W-:Y:S01]  /*0d90*/  VIADD R4, R4, 0x1 ;  /* 0x0000000104047836 */ /* 0x000fe20000000000 */
[----:B------:R-:W-:-:S06]  /*0da0*/  FSEL R0, R0, RZ, !P0 ;  /* 0x000000ff00007208 */ /* 0x000fcc0004000000 */
[----:B------:R-:W-:Y:S05]  /*0db0*/  BRA.U UP0, `(.L_x_15) ;  /* 0xfffffffd00e47547 */ /* 0x000fea000b83ffff */
.L_x_3:
[----:B-----5:R-:W-:Y:S01]  /*0dc0*/  ISETP.NE.AND P0, PT, R2, R23, PT ;  /* 0x000000170200720c */ /* 0x020fe20003f05270 */
[----:B------:R1:W-:-:S12]  /*0dd0*/  STG.E desc[UR6][R10.64], R23 ;  /* 0x000000170a007986 */ /* 0x0003d8000c101906 */
[----:B-1----:R-:W-:Y:S05]  /*0de0*/  @!P0 EXIT ;  /* 0x000000000000894d */ /* 0x002fea0003800000 */
[----:B------:R-:W-:-:S05]  /*0df0*/  HFMA2 R3, -RZ, RZ, 0, 5.9604644775390625e-08 ;  /* 0x00000001ff037431 */ /* 0x000fca00000001ff */
[----:B------:R-:W-:Y:S01]  /*0e00*/  STG.E desc[UR6][R12.64], R3 ;  /* 0x000000030c007986 */ /* 0x000fe2000c101906 */
[----:B------:R-:W-:Y:S05]  /*0e10*/  EXIT ;  /* 0x000000000000794d */ /* 0x000fea0003800000 */
.L_x_16:
        /* <DEDUP_REMOVED lines=14> */
.L_x_18:


//--------------------- .nv.shared._Z9findDeltaPiiS_ --------------------------
	.section	.nv.shared._Z9findDeltaPiiS_,"aw",@nobits
	.sectionflags	@""
	.align	16
	.zero		1024


//--------------------- .nv.shared.reserved.0     --------------------------
	.section	.nv.shared.reserved.0,"aw",@nobits
	.weak		__nv_reservedSMEM_offset_0_alias
	.size		__nv_reservedSMEM_offset_0_alias, 0, 64
	.other		__nv_reservedSMEM_offset_0_alias,@"STO_CUDA_RESERVED_SHARED STV_DEFAULT"
__nv_reservedSMEM_offset_0_alias:
	.zero		0
	.zero		64


//--------------------- .nv.shared._Z11findClosestPfS_PiS0_iii --------------------------
	.section	.nv.shared._Z11findClosestPfS_PiS0_iii,"aw",@nobits
	.sectionflags	@""
	.align	16
	.zero		1024


//--------------------- .nv.constant0._Z9findDeltaPiiS_ --------------------------
	.section	.nv.constant0._Z9findDeltaPiiS_,"a",@progbits
	.sectionflags	@""
	.align	4
.nv.constant0._Z9findDeltaPiiS_:
	.zero		920


//--------------------- .nv.constant0._Z11findClosestPfS_PiS0_iii --------------------------
	.section	.nv.constant0._Z11findClosestPfS_PiS0_iii,"a",@progbits
	.sectionflags	@""
	.align	4
.nv.constant0._Z11findClosestPfS_PiS0_iii:
	.zero		940


//--------------------- SYMBOLS --------------------------

	.type		.nv.reservedSmem.offset0,@object
	.size		.nv.reservedSmem.offset0,0x4
	.type		.nv.reservedSmem.cap,@object
	.size		.nv.reservedSmem.cap,0x4
